	.headerflags	@"EF_CUDA_TEXMODE_UNIFIED EF_CUDA_64BIT_ADDRESS EF_CUDA_ACCELERATORS EF_CUDA_SM90 EF_CUDA_VIRTUAL_SM(EF_CUDA_SM90)"
	.elftype	@"ET_EXEC"


//--------------------- .nv.info                  --------------------------
	.section	.nv.info,"",@"SHT_CUDA_INFO"
	.align	4


	//----- nvinfo : EIATTR_REGCOUNT
	.align		4
        /*0000*/ 	.byte	0x04, 0x2f
        /*0002*/ 	.short	(.L_3 - .L_2)
	.align		4
.L_2:
        /*0004*/ 	.word	index@(triton_poi_fused__native_batch_norm_legit_no_training_relu_26)
        /*0008*/ 	.word	0x00000020


	//----- nvinfo : EIATTR_MIN_STACK_SIZE
	.align		4
.L_3:
        /*000c*/ 	.byte	0x04, 0x12
        /*000e*/ 	.short	(.L_5 - .L_4)
	.align		4
.L_4:
        /*0010*/ 	.word	index@(triton_poi_fused__native_batch_norm_legit_no_training_relu_26)
        /*0014*/ 	.word	0x00000000


	//----- nvinfo : EIATTR_FRAME_SIZE
	.align		4
.L_5:
        /*0018*/ 	.byte	0x04, 0x11
        /*001a*/ 	.short	(.L_7 - .L_6)
	.align		4
.L_6:
        /*001c*/ 	.word	index@(triton_poi_fused__native_batch_norm_legit_no_training_relu_26)
        /*0020*/ 	.word	0x00000000


	//----- nvinfo : EIATTR_MIN_STACK_SIZE
	.align		4
.L_7:
        /*0024*/ 	.byte	0x04, 0x12
        /*0026*/ 	.short	(.L_9 - .L_8)
	.align		4
.L_8:
        /*0028*/ 	.word	index@(triton_poi_fused__native_batch_norm_legit_no_training_relu_26)
        /*002c*/ 	.word	0x00000000
.L_9:


//--------------------- .nv.info.triton_poi_fused__native_batch_norm_legit_no_training_relu_26 --------------------------
	.section	.nv.info.triton_poi_fused__native_batch_norm_legit_no_training_relu_26,"",@"SHT_CUDA_INFO"
	.sectionflags	@""
	.align	4


	//----- nvinfo : EIATTR_CUDA_API_VERSION
	.align		4
        /*0000*/ 	.byte	0x04, 0x37
        /*0002*/ 	.short	(.L_11 - .L_10)
.L_10:
        /*0004*/ 	.word	0x0000007c


	//----- nvinfo : EIATTR_KPARAM_INFO
	.align		4
.L_11:
        /*0008*/ 	.byte	0x04, 0x17
        /*000a*/ 	.short	(.L_13 - .L_12)
.L_12:
        /*000c*/ 	.word	0x00000000
        /*0010*/ 	.short	0x0007
        /*0012*/ 	.short	0x0034
        /*0014*/ 	.byte	0x00, 0xf0, 0x11, 0x00


	//----- nvinfo : EIATTR_KPARAM_INFO
	.align		4
.L_13:
        /*0018*/ 	.byte	0x04, 0x17
        /*001a*/ 	.short	(.L_15 - .L_14)
.L_14:
        /*001c*/ 	.word	0x00000000
        /*0020*/ 	.short	0x0006
        /*0022*/ 	.short	0x0030
        /*0024*/ 	.byte	0x00, 0xf0, 0x11, 0x00


	//----- nvinfo : EIATTR_KPARAM_INFO
	.align		4
.L_15:
        /*0028*/ 	.byte	0x04, 0x17
        /*002a*/ 	.short	(.L_17 - .L_16)
.L_16:
        /*002c*/ 	.word	0x00000000
        /*0030*/ 	.short	0x0005
        /*0032*/ 	.short	0x0028
        /*0034*/ 	.byte	0x00, 0xf4, 0x21, 0x00


	//----- nvinfo : EIATTR_KPARAM_INFO
	.align		4
.L_17:
        /*0038*/ 	.byte	0x04, 0x17
        /*003a*/ 	.short	(.L_19 - .L_18)
.L_18:
        /*003c*/ 	.word	0x00000000
        /*0040*/ 	.short	0x0004
        /*0042*/ 	.short	0x0020
        /*0044*/ 	.byte	0x00, 0xf4, 0x21, 0x00


	//----- nvinfo : EIATTR_KPARAM_INFO
	.align		4
.L_19:
        /*0048*/ 	.byte	0x04, 0x17
        /*004a*/ 	.short	(.L_21 - .L_20)
.L_20:
        /*004c*/ 	.word	0x00000000
        /*0050*/ 	.short	0x0003
        /*0052*/ 	.short	0x0018
        /*0054*/ 	.byte	0x00, 0xf4, 0x21, 0x00


	//----- nvinfo : EIATTR_KPARAM_INFO
	.align		4
.L_21:
        /*0058*/ 	.byte	0x04, 0x17
        /*005a*/ 	.short	(.L_23 - .L_22)
.L_22:
        /*005c*/ 	.word	0x00000000
        /*0060*/ 	.short	0x0002
        /*0062*/ 	.short	0x0010
        /*0064*/ 	.byte	0x00, 0xf4, 0x21, 0x00


	//----- nvinfo : EIATTR_KPARAM_INFO
	.align		4
.L_23:
        /*0068*/ 	.byte	0x04, 0x17
        /*006a*/ 	.short	(.L_25 - .L_24)
.L_24:
        /*006c*/ 	.word	0x00000000
        /*0070*/ 	.short	0x0001
        /*0072*/ 	.short	0x0008
        /*0074*/ 	.byte	0x00, 0xf4, 0x21, 0x00


	//----- nvinfo : EIATTR_KPARAM_INFO
	.align		4
.L_25:
        /*0078*/ 	.byte	0x04, 0x17
        /*007a*/ 	.short	(.L_27 - .L_26)
.L_26:
        /*007c*/ 	.word	0x00000000
        /*0080*/ 	.short	0x0000
        /*0082*/ 	.short	0x0000
        /*0084*/ 	.byte	0x00, 0xf4, 0x21, 0x00


	//----- nvinfo : EIATTR_SPARSE_MMA_MASK
	.align		4
.L_27:
        /*0088*/ 	.byte	0x03, 0x50
        /*008a*/ 	.short	0x0000


	//----- nvinfo : EIATTR_MAXREG_COUNT
	.align		4
        /*008c*/ 	.byte	0x03, 0x1b
        /*008e*/ 	.short	0x00ff


	//----- nvinfo : EIATTR_EXIT_INSTR_OFFSETS
	.align		4
        /*0090*/ 	.byte	0x04, 0x1c
        /*0092*/ 	.short	(.L_29 - .L_28)


	//   ....[0]....
.L_28:
        /*0094*/ 	.word	0x000009b0


	//   ....[1]....
        /*0098*/ 	.word	0x000009d0


	//----- nvinfo : EIATTR_REQNTID
	.align		4
.L_29:
        /*009c*/ 	.byte	0x04, 0x10
        /*009e*/ 	.short	(.L_31 - .L_30)
.L_30:
        /*00a0*/ 	.word	0x00000080
        /*00a4*/ 	.word	0x00000001
        /*00a8*/ 	.word	0x00000001


	//----- nvinfo : EIATTR_CBANK_PARAM_SIZE
	.align		4
.L_31:
        /*00ac*/ 	.byte	0x03, 0x19
        /*00ae*/ 	.short	0x0038


	//----- nvinfo : EIATTR_PARAM_CBANK
	.align		4
        /*00b0*/ 	.byte	0x04, 0x0a
        /*00b2*/ 	.short	(.L_33 - .L_32)
	.align		4
.L_32:
        /*00b4*/ 	.word	index@(.nv.constant0.triton_poi_fused__native_batch_norm_legit_no_training_relu_26)
        /*00b8*/ 	.short	0x0210
        /*00ba*/ 	.short	0x0038


	//----- nvinfo : EIATTR_SW_WAR
	.align		4
.L_33:
        /*00bc*/ 	.byte	0x04, 0x36
        /*00be*/ 	.short	(.L_35 - .L_34)
.L_34:
        /*00c0*/ 	.word	0x00000008
.L_35:


//--------------------- .nv.callgraph             --------------------------
	.section	.nv.callgraph,"",@"SHT_CUDA_CALLGRAPH"
	.align	4
	.sectionentsize	8
	.align		4
        /*0000*/ 	.word	0x00000000
	.align		4
        /*0004*/ 	.word	0xffffffff
	.align		4
        /*0008*/ 	.word	0x00000000
	.align		4
        /*000c*/ 	.word	0xfffffffe
	.align		4
        /*0010*/ 	.word	0x00000000
	.align		4
        /*0014*/ 	.word	0xfffffffd
	.align		4
        /*0018*/ 	.word	0x00000000
	.align		4
        /*001c*/ 	.word	0xfffffffc


//--------------------- .nv.constant4             --------------------------
	.section	.nv.constant4,"a",@progbits
	.align	8
	.align		8
.nv.constant4:
        /*0000*/ 	.dword	_$_str
	.align		8
        /*0008*/ 	.dword	_$_str_$_2


//--------------------- .text.triton_poi_fused__native_batch_norm_legit_no_training_relu_26 --------------------------
	.section	.text.triton_poi_fused__native_batch_norm_legit_no_training_relu_26,"ax",@progbits
	.align	128
        .global         triton_poi_fused__native_batch_norm_legit_no_training_relu_26
        .type           triton_poi_fused__native_batch_norm_legit_no_training_relu_26,@function
        .size           triton_poi_fused__native_batch_norm_legit_no_training_relu_26,(.L_x_1 - triton_poi_fused__native_batch_norm_legit_no_training_relu_26)
        .other          triton_poi_fused__native_batch_norm_legit_no_training_relu_26,@"STO_CUDA_ENTRY STV_DEFAULT"
triton_poi_fused__native_batch_norm_legit_no_training_relu_26:
.text.triton_poi_fused__native_batch_norm_legit_no_training_relu_26:
[----:B------:R-:W0:Y:S01]  /*0000*/  LDC R1, c[0x0][0x28] ;  /* 0x00000a00ff017b82 */ /* 0x000e220000000800 */
[----:B------:R-:W1:Y:S07]  /*0010*/  S2R R2, SR_CTAID.Y ;  /* 0x0000000000027919 */ /* 0x000e6e0000002600 */
[----:B------:R-:W2:Y:S01]  /*0020*/  LDC.64 R8, c[0x0][0x220] ;  /* 0x00008800ff087b82 */ /* 0x000ea20000000a00 */
[----:B------:R-:W-:Y:S01]  /*0030*/  CS2R R10, SRZ ;  /* 0x00000000000a7805 */ /* 0x000fe2000001ff00 */
[----:B------:R-:W-:Y:S01]  /*0040*/  ULDC.64 UR4, c[0x0][0x208] ;  /* 0x0000820000047ab9 */ /* 0x000fe20000000a00 */
[----:B------:R-:W3:Y:S05]  /*0050*/  S2R R5, SR_CTAID.X ;  /* 0x0000000000057919 */ /* 0x000eea0000002500 */
[----:B------:R-:W4:Y:S01]  /*0060*/  LDC.64 R26, c[0x0][0x210] ;  /* 0x00008400ff1a7b82 */ /* 0x000f220000000a00 */
[----:B------:R-:W-:-:S07]  /*0070*/  HFMA2.MMA R23, -RZ, RZ, 1.625, 0 ;  /* 0x3e800000ff177435 */ /* 0x000fce00000001ff */
[----:B------:R-:W5:Y:S08]  /*0080*/  LDC.64 R12, c[0x0][0x228] ;  /* 0x00008a00ff0c7b82 */ /* 0x000f700000000a00 */
[----:B------:R-:W4:Y:S01]  /*0090*/  LDC.64 R20, c[0x0][0x218] ;  /* 0x00008600ff147b82 */ /* 0x000f220000000a00 */
[----:B-1----:R-:W-:-:S04]  /*00a0*/  SHF.L.U32 R2, R2, 0x1, RZ ;  /* 0x0000000102027819 */ /* 0x002fc800000006ff */
[C---:B------:R-:W-:Y:S01]  /*00b0*/  ISETP.GE.AND P0, PT, R2.reuse, 0x600, PT ;  /* 0x000006000200780c */ /* 0x040fe20003f06270 */
[----:B------:R-:W-:-:S05]  /*00c0*/  IMAD.HI R3, R2, 0x2aaaaaab, RZ ;  /* 0x2aaaaaab02037827 */ /* 0x000fca00078e02ff */
[----:B------:R-:W-:-:S04]  /*00d0*/  SHF.R.U32.HI R0, RZ, 0x1f, R3 ;  /* 0x0000001fff007819 */ /* 0x000fc80000011603 */
[----:B------:R-:W-:-:S05]  /*00e0*/  LEA.HI.SX32 R3, R3, R0, 0x1a ;  /* 0x0000000003037211 */ /* 0x000fca00078fd2ff */
[----:B------:R-:W-:-:S04]  /*00f0*/  IMAD R4, R3, -0x180, R2 ;  /* 0xfffffe8003047824 */ /* 0x000fc800078e0202 */
[----:B--2---:R-:W-:-:S05]  /*0100*/  IMAD.WIDE R8, R4, 0x4, R8 ;  /* 0x0000000404087825 */ /* 0x004fca00078e0208 */
[----:B------:R1:W2:Y:S01]  /*0110*/  @!P0 LDG.E.EL.64 R10, desc[UR4][R8.64] ;  /* 0x00000004080a8981 */ /* 0x0002a2000c2e1b00 */
[----:B---3--:R-:W-:Y:S01]  /*0120*/  SHF.L.U32 R5, R5, 0x9, RZ ;  /* 0x0000000905057819 */ /* 0x008fe200000006ff */
[----:B------:R-:W3:Y:S03]  /*0130*/  S2R R0, SR_TID.X ;  /* 0x0000000000007919 */ /* 0x000ee60000002100 */
[----:B------:R-:W-:Y:S02]  /*0140*/  ISETP.LT.AND P3, PT, R5, RZ, !P0 ;  /* 0x000000ff0500720c */ /* 0x000fe40004761270 */
[----:B-1----:R-:W-:Y:S02]  /*0150*/  CS2R R8, SRZ ;  /* 0x0000000000087805 */ /* 0x002fe4000001ff00 */
[----:B---3--:R-:W-:Y:S01]  /*0160*/  LOP3.LUT R7, R5, 0x7f, R0, 0xf8, !PT ;  /* 0x0000007f05077812 */ /* 0x008fe200078ef800 */
[----:B------:R-:W-:-:S03]  /*0170*/  IMAD R0, R3, 0x1b180, R4 ;  /* 0x0001b18003007824 */ /* 0x000fc600078e0204 */
[C---:B------:R-:W-:Y:S01]  /*0180*/  ISETP.GE.AND P1, PT, R7.reuse, 0x121, PT ;  /* 0x000001210700780c */ /* 0x040fe20003f26270 */
[----:B------:R-:W-:-:S03]  /*0190*/  IMAD R15, R7, 0x180, R0 ;  /* 0x00000180070f7824 */ /* 0x000fc600078e0200 */
[----:B------:R-:W-:Y:S01]  /*01a0*/  ISETP.LT.AND P2, PT, R2, 0x600, !P1 ;  /* 0x000006000200780c */ /* 0x000fe20004f41270 */
[----:B----4-:R-:W-:Y:S01]  /*01b0*/  IMAD.WIDE R16, R15, 0x4, R26 ;  /* 0x000000040f107825 */ /* 0x010fe200078e021a */
[----:B------:R-:W-:Y:S02]  /*01c0*/  LOP3.LUT R22, R7, 0x100, RZ, 0xfc, !PT ;  /* 0x0000010007167812 */ /* 0x000fe400078efcff */
[----:B------:R-:W-:Y:S02]  /*01d0*/  IADD3 R19, R15, 0x24000, RZ ;  /* 0x000240000f137810 */ /* 0x000fe40007ffe0ff */
[----:B------:R-:W-:-:S03]  /*01e0*/  IADD3 R29, R15, 0xc000, RZ ;  /* 0x0000c0000f1d7810 */ /* 0x000fc60007ffe0ff */
[----:B------:R-:W-:-:S04]  /*01f0*/  IMAD.WIDE R18, R19, 0x4, R26 ;  /* 0x0000000413127825 */ /* 0x000fc800078e021a */
[----:B------:R1:W3:Y:S01]  /*0200*/  @P2 LDG.E.EL.64 R8, desc[UR4][R16.64] ;  /* 0x0000000410082981 */ /* 0x0002e2000c2e1b00 */
[----:B------:R-:W-:Y:S01]  /*0210*/  IMAD.WIDE R28, R29, 0x4, R26 ;  /* 0x000000041d1c7825 */ /* 0x000fe200078e021a */
[----:B-1----:R-:W-:-:S05]  /*0220*/  IADD3 R17, R15, 0x18000, RZ ;  /* 0x000180000f117810 */ /* 0x002fca0007ffe0ff */
[----:B------:R-:W-:Y:S01]  /*0230*/  IMAD.WIDE R26, R17, 0x4, R26 ;  /* 0x00000004111a7825 */ /* 0x000fe200078e021a */
[----:B------:R-:W-:Y:S02]  /*0240*/  CS2R R16, SRZ ;  /* 0x0000000000107805 */ /* 0x000fe4000001ff00 */
[----:B------:R-:W-:Y:S01]  /*0250*/  CS2R R14, SRZ ;  /* 0x00000000000e7805 */ /* 0x000fe2000001ff00 */
[----:B--2---:R-:W-:Y:S01]  /*0260*/  FADD R24, R10, 0.0010000000474974513054 ;  /* 0x3a83126f0a187421 */ /* 0x004fe20000000000 */
[----:B------:R-:W-:Y:S01]  /*0270*/  FADD R6, R11, 0.0010000000474974513054 ;  /* 0x3a83126f0b067421 */ /* 0x000fe20000000000 */
[----:B------:R-:W-:-:S03]  /*0280*/  CS2R R10, SRZ ;  /* 0x00000000000a7805 */ /* 0x000fc6000001ff00 */
[----:B------:R-:W1:Y:S03]  /*0290*/  MUFU.SQRT R0, R6 ;  /* 0x0000000600007308 */ /* 0x000e660000002000 */
[----:B------:R2:W4:Y:S05]  /*02a0*/  @P3 LDG.E.EL.64 R10, desc[UR4][R18.64] ;  /* 0x00000004120a3981 */ /* 0x00052a000c2e1b00 */
[----:B------:R-:W2:Y:S01]  /*02b0*/  MUFU.SQRT R24, R24 ;  /* 0x0000001800187308 */ /* 0x000ea20000002000 */
[----:B-1----:R-:W-:Y:S02]  /*02c0*/  FSETP.GT.AND P5, PT, R0, 8.50705917302346158658e+37, PT ;  /* 0x7e8000000000780b */ /* 0x002fe40003fa4000 */
[----:B0-2---:R-:W-:-:S02]  /*02d0*/  FSETP.GT.AND P4, PT, R24, 8.50705917302346158658e+37, PT ;  /* 0x7e8000001800780b */ /* 0x005fc40003f84000 */
[----:B------:R-:W-:Y:S02]  /*02e0*/  FSETP.GEU.AND P6, PT, R24, 1.175494350822287508e-38, PT ;  /* 0x008000001800780b */ /* 0x000fe40003fce000 */
[C---:B------:R-:W-:Y:S02]  /*02f0*/  FSEL R25, R23.reuse, 1, P4 ;  /* 0x3f80000017197808 */ /* 0x040fe40002000000 */
[----:B------:R-:W-:-:S07]  /*0300*/  FSEL R23, R23, 1, P5 ;  /* 0x3f80000017177808 */ /* 0x000fce0002800000 */
[----:B------:R-:W-:Y:S02]  /*0310*/  @P4 FMUL R24, R24, 0.25 ;  /* 0x3e80000018184820 */ /* 0x000fe40000400000 */
[----:B------:R-:W-:Y:S02]  /*0320*/  @!P6 FMUL R25, R25, 16777216 ;  /* 0x4b8000001919e820 */ /* 0x000fe40000400000 */
[----:B------:R-:W-:Y:S01]  /*0330*/  @!P6 FMUL R24, R24, 16777216 ;  /* 0x4b8000001818e820 */ /* 0x000fe20000400000 */
[C---:B------:R-:W-:Y:S01]  /*0340*/  FSETP.GEU.AND P6, PT, R0.reuse, 1.175494350822287508e-38, PT ;  /* 0x008000000000780b */ /* 0x040fe20003fce000 */
[----:B------:R-:W-:Y:S01]  /*0350*/  @P5 FMUL R0, R0, 0.25 ;  /* 0x3e80000000005820 */ /* 0x000fe20000400000 */
[----:B------:R-:W-:Y:S02]  /*0360*/  ISETP.LT.AND P5, PT, R22, 0x121, !P0 ;  /* 0x000001211600780c */ /* 0x000fe400047a1270 */
[----:B------:R-:W-:-:S04]  /*0370*/  LOP3.LUT R6, R7, 0x80, RZ, 0xfc, !PT ;  /* 0x0000008007067812 */ /* 0x000fc800078efcff */
[----:B------:R-:W-:-:S07]  /*0380*/  ISETP.LT.AND P4, PT, R6, 0x121, !P0 ;  /* 0x000001210600780c */ /* 0x000fce0004781270 */
[----:B------:R5:W2:Y:S01]  /*0390*/  @P5 LDG.E.EL.64 R16, desc[UR4][R26.64] ;  /* 0x000000041a105981 */ /* 0x000aa2000c2e1b00 */
[----:B------:R-:W0:Y:S01]  /*03a0*/  MUFU.RCP R24, R24 ;  /* 0x0000001800187308 */ /* 0x000e220000001000 */
[----:B------:R-:W-:-:S04]  /*03b0*/  CS2R R18, SRZ ;  /* 0x0000000000127805 */ /* 0x000fc8000001ff00 */
[----:B------:R1:W2:Y:S01]  /*03c0*/  @P4 LDG.E.EL.64 R14, desc[UR4][R28.64] ;  /* 0x000000041c0e4981 */ /* 0x0002a2000c2e1b00 */
[C---:B-----5:R-:W-:Y:S02]  /*03d0*/  IMAD.WIDE R26, R4.reuse, 0x4, R12 ;  /* 0x00000004041a7825 */ /* 0x060fe400078e020c */
[----:B------:R-:W5:Y:S02]  /*03e0*/  LDC.64 R12, c[0x0][0x230] ;  /* 0x00008c00ff0c7b82 */ /* 0x000f640000000a00 */
[----:B-1----:R-:W-:Y:S01]  /*03f0*/  IMAD.WIDE R28, R4, 0x4, R20 ;  /* 0x00000004041c7825 */ /* 0x002fe200078e0214 */
[----:B------:R-:W-:-:S04]  /*0400*/  CS2R R20, SRZ ;  /* 0x0000000000147805 */ /* 0x000fc8000001ff00 */
[----:B------:R-:W3:Y:S04]  /*0410*/  @!P0 LDG.E.EL.64 R18, desc[UR4][R28.64] ;  /* 0x000000041c128981 */ /* 0x000ee8000c2e1b00 */
[----:B------:R0:W2:Y:S02]  /*0420*/  @!P0 LDG.E.EL.64 R20, desc[UR4][R26.64] ;  /* 0x000000041a148981 */ /* 0x0000a4000c2e1b00 */
[----:B0-----:R-:W-:Y:S01]  /*0430*/  FMUL R26, R24, R25 ;  /* 0x00000019181a7220 */ /* 0x001fe20000400000 */
[----:B-----5:R-:W-:Y:S01]  /*0440*/  IMAD.WIDE R24, R4, 0x4, R12 ;  /* 0x0000000404187825 */ /* 0x020fe200078e020c */
[----:B------:R-:W-:-:S06]  /*0450*/  CS2R R12, SRZ ;  /* 0x00000000000c7805 */ /* 0x000fcc000001ff00 */
[----:B------:R2:W5:Y:S01]  /*0460*/  @!P0 LDG.E.EL.64 R12, desc[UR4][R24.64] ;  /* 0x00000004180c8981 */ /* 0x000562000c2e1b00 */
[----:B------:R-:W-:Y:S01]  /*0470*/  @!P6 FMUL R0, R0, 16777216 ;  /* 0x4b8000000000e820 */ /* 0x000fe20000400000 */
[----:B------:R-:W-:-:S05]  /*0480*/  IMAD R28, R4, 0x121, R7 ;  /* 0x00000121041c7824 */ /* 0x000fca00078e0207 */
[----:B------:R-:W0:Y:S01]  /*0490*/  MUFU.RCP R0, R0 ;  /* 0x0000000000007308 */ /* 0x000e220000001000 */
[C---:B------:R-:W-:Y:S02]  /*04a0*/  IMAD R4, R3.reuse, 0x300, R4 ;  /* 0x0000030003047824 */ /* 0x040fe400078e0204 */
[----:B------:R-:W-:Y:S02]  /*04b0*/  IMAD R27, R3, 0x36300, R28 ;  /* 0x00036300031b7824 */ /* 0x000fe400078e021c */
[----:B------:R-:W-:-:S04]  /*04c0*/  @!P6 FMUL R23, R23, 16777216 ;  /* 0x4b8000001717e820 */ /* 0x000fc80000400000 */
[----:B0-----:R-:W-:Y:S01]  /*04d0*/  FMUL R23, R0, R23 ;  /* 0x0000001700177220 */ /* 0x001fe20000400000 */
[----:B---3--:R-:W-:Y:S01]  /*04e0*/  FADD R29, -R18, R8 ;  /* 0x00000008121d7221 */ /* 0x008fe20000000100 */
[----:B------:R-:W-:Y:S02]  /*04f0*/  IADD3 R8, R2, 0x1, RZ ;  /* 0x0000000102087810 */ /* 0x000fe40007ffe0ff */
[----:B------:R-:W0:Y:S01]  /*0500*/  LDC.64 R2, c[0x0][0x238] ;  /* 0x00008e00ff027b82 */ /* 0x000e220000000a00 */
[----:B------:R-:W-:Y:S02]  /*0510*/  FMUL R29, R26, R29 ;  /* 0x0000001d1a1d7220 */ /* 0x000fe40000400000 */
[C---:B------:R-:W-:Y:S01]  /*0520*/  IMAD.HI R0, R8.reuse, 0x2aaaaaab, RZ ;  /* 0x2aaaaaab08007827 */ /* 0x040fe200078e02ff */
[----:B------:R-:W-:-:S03]  /*0530*/  ISETP.GE.AND P0, PT, R8, 0x600, PT ;  /* 0x000006000800780c */ /* 0x000fc60003f06270 */
[----:B--2---:R-:W-:Y:S01]  /*0540*/  FADD R25, -R18, R14 ;  /* 0x0000000e12197221 */ /* 0x004fe20000000100 */
[----:B-----5:R-:W-:-:S05]  /*0550*/  FFMA R29, R29, R20, R12 ;  /* 0x000000141d1d7223 */ /* 0x020fca000000000c */
[----:B------:R-:W-:-:S04]  /*0560*/  FSETP.GEU.AND P6, PT, R29, RZ, PT ;  /* 0x000000ff1d00720b */ /* 0x000fc80003fce000 */
[----:B------:R-:W-:Y:S01]  /*0570*/  SEL R24, R29, RZ, P6 ;  /* 0x000000ff1d187207 */ /* 0x000fe20003000000 */
[----:B----4-:R-:W-:Y:S01]  /*0580*/  FADD R29, -R18, R10 ;  /* 0x0000000a121d7221 */ /* 0x010fe20000000100 */
[----:B------:R-:W-:Y:S01]  /*0590*/  SHF.R.U32.HI R10, RZ, 0x1f, R0 ;  /* 0x0000001fff0a7819 */ /* 0x000fe20000011600 */
[----:B------:R-:W-:Y:S01]  /*05a0*/  FMUL R25, R26, R25 ;  /* 0x000000191a197220 */ /* 0x000fe20000400000 */
[----:B------:R-:W-:Y:S02]  /*05b0*/  ISETP.LT.AND P6, PT, R5, RZ, !P0 ;  /* 0x000000ff0500720c */ /* 0x000fe400047c1270 */
[----:B------:R-:W-:Y:S01]  /*05c0*/  LEA.HI.SX32 R0, R0, R10, 0x1a ;  /* 0x0000000a00007211 */ /* 0x000fe200078fd2ff */
[----:B------:R-:W-:Y:S01]  /*05d0*/  FADD R5, -R18, R16 ;  /* 0x0000001012057221 */ /* 0x000fe20000000100 */
[C---:B------:R-:W-:Y:S01]  /*05e0*/  FADD R18, -R19.reuse, R11 ;  /* 0x0000000b13127221 */ /* 0x040fe20000000100 */
[C---:B------:R-:W-:Y:S01]  /*05f0*/  FADD R14, -R19.reuse, R9 ;  /* 0x00000009130e7221 */ /* 0x040fe20000000100 */
[----:B------:R-:W-:Y:S01]  /*0600*/  FADD R16, -R19, R17 ;  /* 0x0000001113107221 */ /* 0x000fe20000000100 */
[----:B------:R-:W-:Y:S01]  /*0610*/  ISETP.LT.AND P1, PT, R8, 0x600, !P1 ;  /* 0x000006000800780c */ /* 0x000fe20004f21270 */
[----:B------:R-:W-:-:S02]  /*0620*/  IMAD R11, R0, -0x180, R8 ;  /* 0xfffffe80000b7824 */ /* 0x000fc400078e0208 */
[----:B0-----:R-:W-:-:S04]  /*0630*/  IMAD.WIDE R8, R27, 0x4, R2 ;  /* 0x000000041b087825 */ /* 0x001fc800078e0202 */
[-CC-:B------:R-:W-:Y:S01]  /*0640*/  FFMA R27, R25, R20.reuse, R12.reuse ;  /* 0x00000014191b7223 */ /* 0x180fe2000000000c */
[----:B------:R-:W-:Y:S02]  /*0650*/  IMAD R17, R4, 0x121, RZ ;  /* 0x0000012104117824 */ /* 0x000fe400078e02ff */
[----:B------:R-:W-:Y:S01]  /*0660*/  FMUL R25, R26, R5 ;  /* 0x000000051a197220 */ /* 0x000fe20000400000 */
[----:B------:R0:W-:Y:S01]  /*0670*/  @P2 STG.E desc[UR4][R8.64], R24 ;  /* 0x0000001808002986 */ /* 0x0001e2000c101904 */
[C---:B------:R-:W-:Y:S02]  /*0680*/  FSETP.GEU.AND P2, PT, R27.reuse, RZ, PT ;  /* 0x000000ff1b00720b */ /* 0x040fe40003f4e000 */
[----:B------:R-:W-:Y:S01]  /*0690*/  IADD3 R5, R6, R17, RZ ;  /* 0x0000001106057210 */ /* 0x000fe20007ffe0ff */
[----:B------:R-:W-:Y:S01]  /*06a0*/  IMAD R0, R0, 0x300, R11 ;  /* 0x0000030000007824 */ /* 0x000fe200078e020b */
[----:B------:R-:W-:Y:S01]  /*06b0*/  SEL R27, R27, RZ, P2 ;  /* 0x000000ff1b1b7207 */ /* 0x000fe20001000000 */
[----:B------:R-:W-:-:S02]  /*06c0*/  FFMA R25, R25, R20, R12 ;  /* 0x0000001419197223 */ /* 0x000fc4000000000c */
[----:B------:R-:W-:-:S04]  /*06d0*/  IMAD.WIDE R4, R5, 0x4, R2 ;  /* 0x0000000405047825 */ /* 0x000fc800078e0202 */
[----:B------:R-:W-:Y:S01]  /*06e0*/  FADD R10, -R19, R15 ;  /* 0x0000000f130a7221 */ /* 0x000fe20000000100 */
[----:B------:R-:W-:Y:S01]  /*06f0*/  LOP3.LUT R15, R7, 0x180, RZ, 0xfc, !PT ;  /* 0x00000180070f7812 */ /* 0x000fe200078efcff */
[----:B------:R-:W-:Y:S01]  /*0700*/  IMAD R0, R0, 0x121, RZ ;  /* 0x0000012100007824 */ /* 0x000fe200078e02ff */
[----:B------:R-:W-:Y:S01]  /*0710*/  IADD3 R19, R22, R17, RZ ;  /* 0x0000001116137210 */ /* 0x000fe20007ffe0ff */
[----:B------:R1:W-:Y:S01]  /*0720*/  @P4 STG.E desc[UR4][R4.64], R27 ;  /* 0x0000001b04004986 */ /* 0x0003e2000c101904 */
[----:B------:R-:W-:Y:S01]  /*0730*/  FMUL R29, R26, R29 ;  /* 0x0000001d1a1d7220 */ /* 0x000fe20000400000 */
[----:B------:R-:W-:Y:S01]  /*0740*/  FSETP.GEU.AND P4, PT, R25, RZ, PT ;  /* 0x000000ff1900720b */ /* 0x000fe20003f8e000 */
[----:B------:R-:W-:Y:S01]  /*0750*/  FMUL R14, R23, R14 ;  /* 0x0000000e170e7220 */ /* 0x000fe20000400000 */
[----:B------:R-:W-:Y:S02]  /*0760*/  ISETP.LT.AND P2, PT, R22, 0x121, !P0 ;  /* 0x000001211600780c */ /* 0x000fe40004741270 */
[----:B------:R-:W-:-:S02]  /*0770*/  ISETP.LT.AND P0, PT, R6, 0x121, !P0 ;  /* 0x000001210600780c */ /* 0x000fc40004701270 */
[----:B------:R-:W-:Y:S01]  /*0780*/  IADD3 R11, R6, R0, RZ ;  /* 0x00000000060b7210 */ /* 0x000fe20007ffe0ff */
[----:B------:R-:W-:Y:S01]  /*0790*/  FMUL R6, R23, R18 ;  /* 0x0000001217067220 */ /* 0x000fe20000400000 */
[----:B------:R-:W-:Y:S01]  /*07a0*/  IADD3 R17, R15, R17, RZ ;  /* 0x000000110f117210 */ /* 0x000fe20007ffe0ff */
[----:B------:R-:W-:Y:S01]  /*07b0*/  FFMA R29, R29, R20, R12 ;  /* 0x000000141d1d7223 */ /* 0x000fe2000000000c */
[----:B------:R-:W-:Y:S01]  /*07c0*/  IADD3 R7, R7, R0, RZ ;  /* 0x0000000007077210 */ /* 0x000fe20007ffe0ff */
[----:B------:R-:W-:Y:S01]  /*07d0*/  IMAD.WIDE R18, R19, 0x4, R2 ;  /* 0x0000000413127825 */ /* 0x000fe200078e0202 */
[----:B0-----:R-:W-:-:S03]  /*07e0*/  IADD3 R9, R22, R0, RZ ;  /* 0x0000000016097210 */ /* 0x001fc60007ffe0ff */
[-CC-:B------:R-:W-:Y:S01]  /*07f0*/  FFMA R14, R14, R21.reuse, R13.reuse ;  /* 0x000000150e0e7223 */ /* 0x180fe2000000000d */
[----:B------:R-:W-:Y:S01]  /*0800*/  IADD3 R15, R15, R0, RZ ;  /* 0x000000000f0f7210 */ /* 0x000fe20007ffe0ff */
[----:B------:R-:W-:Y:S01]  /*0810*/  FMUL R0, R23, R10 ;  /* 0x0000000a17007220 */ /* 0x000fe20000400000 */
[----:B------:R-:W-:Y:S01]  /*0820*/  SEL R25, R25, RZ, P4 ;  /* 0x000000ff19197207 */ /* 0x000fe20002000000 */
[----:B------:R-:W-:Y:S01]  /*0830*/  FMUL R8, R23, R16 ;  /* 0x0000001017087220 */ /* 0x000fe20000400000 */
[----:B------:R-:W-:Y:S01]  /*0840*/  FSETP.GEU.AND P4, PT, R29, RZ, PT ;  /* 0x000000ff1d00720b */ /* 0x000fe20003f8e000 */
[-CC-:B------:R-:W-:Y:S02]  /*0850*/  FFMA R0, R0, R21.reuse, R13.reuse ;  /* 0x0000001500007223 */ /* 0x180fe4000000000d */
[----:B------:R0:W-:Y:S01]  /*0860*/  @P5 STG.E desc[UR4][R18.64], R25 ;  /* 0x0000001912005986 */ /* 0x0001e2000c101904 */
[----:B------:R-:W-:Y:S01]  /*0870*/  FFMA R8, R8, R21, R13 ;  /* 0x0000001508087223 */ /* 0x000fe2000000000d */
[----:B------:R-:W-:Y:S01]  /*0880*/  FSETP.GEU.AND P5, PT, R14, RZ, PT ;  /* 0x000000ff0e00720b */ /* 0x000fe20003fae000 */
[----:B-1----:R-:W-:Y:S01]  /*0890*/  IMAD.WIDE R4, R17, 0x4, R2 ;  /* 0x0000000411047825 */ /* 0x002fe200078e0202 */
[----:B------:R-:W-:-:S02]  /*08a0*/  SEL R29, R29, RZ, P4 ;  /* 0x000000ff1d1d7207 */ /* 0x000fc40002000000 */
[----:B------:R-:W-:Y:S02]  /*08b0*/  FSETP.GEU.AND P4, PT, R0, RZ, PT ;  /* 0x000000ff0000720b */ /* 0x000fe40003f8e000 */
[----:B------:R-:W-:Y:S01]  /*08c0*/  SEL R17, R14, RZ, P5 ;  /* 0x000000ff0e117207 */ /* 0x000fe20002800000 */
[----:B------:R-:W-:Y:S01]  /*08d0*/  FFMA R21, R6, R21, R13 ;  /* 0x0000001506157223 */ /* 0x000fe2000000000d */
[----:B------:R-:W-:Y:S01]  /*08e0*/  FSETP.GEU.AND P5, PT, R8, RZ, PT ;  /* 0x000000ff0800720b */ /* 0x000fe20003fae000 */
[----:B------:R-:W-:-:S04]  /*08f0*/  IMAD.WIDE R6, R7, 0x4, R2 ;  /* 0x0000000407067825 */ /* 0x000fc800078e0202 */
[----:B------:R-:W-:-:S04]  /*0900*/  IMAD.WIDE R10, R11, 0x4, R2 ;  /* 0x000000040b0a7825 */ /* 0x000fc800078e0202 */
[----:B------:R-:W-:Y:S01]  /*0910*/  IMAD.WIDE R12, R9, 0x4, R2 ;  /* 0x00000004090c7825 */ /* 0x000fe200078e0202 */
[----:B------:R-:W-:-:S03]  /*0920*/  SEL R9, R0, RZ, P4 ;  /* 0x000000ff00097207 */ /* 0x000fc60002000000 */
[----:B------:R-:W-:Y:S01]  /*0930*/  IMAD.WIDE R2, R15, 0x4, R2 ;  /* 0x000000040f027825 */ /* 0x000fe200078e0202 */
[----:B------:R-:W-:Y:S01]  /*0940*/  SEL R15, R8, RZ, P5 ;  /* 0x000000ff080f7207 */ /* 0x000fe20002800000 */
[----:B------:R0:W-:Y:S01]  /*0950*/  @P3 STG.E desc[UR4][R4.64], R29 ;  /* 0x0000001d04003986 */ /* 0x0001e2000c101904 */
[----:B------:R-:W-:-:S03]  /*0960*/  FSETP.GEU.AND P3, PT, R21, RZ, PT ;  /* 0x000000ff1500720b */ /* 0x000fc60003f6e000 */
[----:B------:R0:W-:Y:S04]  /*0970*/  @P1 STG.E desc[UR4][R6.64], R17 ;  /* 0x0000001106001986 */ /* 0x0001e8000c101904 */
[----:B------:R0:W-:Y:S01]  /*0980*/  @P0 STG.E desc[UR4][R10.64], R9 ;  /* 0x000000090a000986 */ /* 0x0001e2000c101904 */
[----:B------:R-:W-:-:S03]  /*0990*/  SEL R21, R21, RZ, P3 ;  /* 0x000000ff15157207 */ /* 0x000fc60001800000 */
[----:B------:R0:W-:Y:S02]  /*09a0*/  @P2 STG.E desc[UR4][R12.64], R15 ;  /* 0x0000000f0c002986 */ /* 0x0001e4000c101904 */
[----:B0-----:R-:W-:Y:S05]  /*09b0*/  @!P6 EXIT ;  /* 0x000000000000e94d */ /* 0x001fea0003800000 */
[----:B------:R-:W-:Y:S01]  /*09c0*/  STG.E desc[UR4][R2.64], R21 ;  /* 0x0000001502007986 */ /* 0x000fe2000c101904 */
[----:B------:R-:W-:Y:S05]  /*09d0*/  EXIT ;  /* 0x000000000000794d */ /* 0x000fea0003800000 */
.L_x_0:
[----:B------:R-:W-:-:S00]  /*09e0*/  BRA `(.L_x_0) ;  /* 0xfffffffc00fc7947 */ /* 0x000fc0000383ffff */
[----:B------:R-:W-:-:S00]  /*09f0*/  NOP ;  /* 0x0000000000007918 */ /* 0x000fc00000000000 */
        /* <DEDUP_REMOVED lines=8> */
.L_x_1:


//--------------------- .nv.global.init           --------------------------
	.section	.nv.global.init,"aw",@progbits
.nv.global.init:
	.type		_$_str,@object
	.size		_$_str,(_$_str_$_2 - _$_str)
_$_str:
        /*0000*/ 	.byte	0x5f, 0x5f, 0x43, 0x55, 0x44, 0x41, 0x5f, 0x46, 0x54, 0x5a, 0x00
	.type		_$_str_$_2,@object
	.size		_$_str_$_2,(.L_1 - _$_str_$_2)
_$_str_$_2:
        /*000b*/ 	.byte	0x5f, 0x5f, 0x43, 0x55, 0x44, 0x41, 0x5f, 0x50, 0x52, 0x45, 0x43, 0x5f, 0x53, 0x51, 0x52, 0x54
        /*001b*/ 	.byte	0x00
.L_1:


//--------------------- .nv.constant0.triton_poi_fused__native_batch_norm_legit_no_training_relu_26 --------------------------
	.section	.nv.constant0.triton_poi_fused__native_batch_norm_legit_no_training_relu_26,"a",@progbits
	.sectionflags	@""
	.align	4
.nv.constant0.triton_poi_fused__native_batch_norm_legit_no_training_relu_26:
	.zero		584
